	.headerflags	@"EF_CUDA_TEXMODE_UNIFIED EF_CUDA_64BIT_ADDRESS EF_CUDA_ACCELERATORS EF_CUDA_SM90 EF_CUDA_VIRTUAL_SM(EF_CUDA_SM90)"
	.elftype	@"ET_EXEC"


//--------------------- .nv.info                  --------------------------
	.section	.nv.info,"",@"SHT_CUDA_INFO"
	.align	4


	//----- nvinfo : EIATTR_REGCOUNT
	.align		4
        /*0000*/ 	.byte	0x04, 0x2f
        /*0002*/ 	.short	(.L_1 - .L_0)
	.align		4
.L_0:
        /*0004*/ 	.word	index@(triton_poi_fused_convolution_relu_threshold_backward_7)
        /*0008*/ 	.word	0x00000011


	//----- nvinfo : EIATTR_MIN_STACK_SIZE
	.align		4
.L_1:
        /*000c*/ 	.byte	0x04, 0x12
        /*000e*/ 	.short	(.L_3 - .L_2)
	.align		4
.L_2:
        /*0010*/ 	.word	index@(triton_poi_fused_convolution_relu_threshold_backward_7)
        /*0014*/ 	.word	0x00000000


	//----- nvinfo : EIATTR_FRAME_SIZE
	.align		4
.L_3:
        /*0018*/ 	.byte	0x04, 0x11
        /*001a*/ 	.short	(.L_5 - .L_4)
	.align		4
.L_4:
        /*001c*/ 	.word	index@(triton_poi_fused_convolution_relu_threshold_backward_7)
        /*0020*/ 	.word	0x00000000


	//----- nvinfo : EIATTR_MIN_STACK_SIZE
	.align		4
.L_5:
        /*0024*/ 	.byte	0x04, 0x12
        /*0026*/ 	.short	(.L_7 - .L_6)
	.align		4
.L_6:
        /*0028*/ 	.word	index@(triton_poi_fused_convolution_relu_threshold_backward_7)
        /*002c*/ 	.word	0x00000000
.L_7:


//--------------------- .nv.info.triton_poi_fused_convolution_relu_threshold_backward_7 --------------------------
	.section	.nv.info.triton_poi_fused_convolution_relu_threshold_backward_7,"",@"SHT_CUDA_INFO"
	.sectionflags	@""
	.align	4


	//----- nvinfo : EIATTR_CUDA_API_VERSION
	.align		4
        /*0000*/ 	.byte	0x04, 0x37
        /*0002*/ 	.short	(.L_9 - .L_8)
.L_8:
        /*0004*/ 	.word	0x0000007c


	//----- nvinfo : EIATTR_KPARAM_INFO
	.align		4
.L_9:
        /*0008*/ 	.byte	0x04, 0x17
        /*000a*/ 	.short	(.L_11 - .L_10)
.L_10:
        /*000c*/ 	.word	0x00000000
        /*0010*/ 	.short	0x0003
        /*0012*/ 	.short	0x0018
        /*0014*/ 	.byte	0x00, 0xf0, 0x11, 0x00


	//----- nvinfo : EIATTR_KPARAM_INFO
	.align		4
.L_11:
        /*0018*/ 	.byte	0x04, 0x17
        /*001a*/ 	.short	(.L_13 - .L_12)
.L_12:
        /*001c*/ 	.word	0x00000000
        /*0020*/ 	.short	0x0002
        /*0022*/ 	.short	0x0010
        /*0024*/ 	.byte	0x00, 0xf4, 0x21, 0x00


	//----- nvinfo : EIATTR_KPARAM_INFO
	.align		4
.L_13:
        /*0028*/ 	.byte	0x04, 0x17
        /*002a*/ 	.short	(.L_15 - .L_14)
.L_14:
        /*002c*/ 	.word	0x00000000
        /*0030*/ 	.short	0x0001
        /*0032*/ 	.short	0x0008
        /*0034*/ 	.byte	0x00, 0xf4, 0x21, 0x00


	//----- nvinfo : EIATTR_KPARAM_INFO
	.align		4
.L_15:
        /*0038*/ 	.byte	0x04, 0x17
        /*003a*/ 	.short	(.L_17 - .L_16)
.L_16:
        /*003c*/ 	.word	0x00000000
        /*0040*/ 	.short	0x0000
        /*0042*/ 	.short	0x0000
        /*0044*/ 	.byte	0x00, 0xf4, 0x21, 0x00


	//----- nvinfo : EIATTR_SPARSE_MMA_MASK
	.align		4
.L_17:
        /*0048*/ 	.byte	0x03, 0x50
        /*004a*/ 	.short	0x0000


	//----- nvinfo : EIATTR_MAXREG_COUNT
	.align		4
        /*004c*/ 	.byte	0x03, 0x1b
        /*004e*/ 	.short	0x00ff


	//----- nvinfo : EIATTR_EXIT_INSTR_OFFSETS
	.align		4
        /*0050*/ 	.byte	0x04, 0x1c
        /*0052*/ 	.short	(.L_19 - .L_18)


	//   ....[0]....
.L_18:
        /*0054*/ 	.word	0x00000470


	//----- nvinfo : EIATTR_REQNTID
	.align		4
.L_19:
        /*0058*/ 	.byte	0x04, 0x10
        /*005a*/ 	.short	(.L_21 - .L_20)
.L_20:
        /*005c*/ 	.word	0x00000080
        /*0060*/ 	.word	0x00000001
        /*0064*/ 	.word	0x00000001


	//----- nvinfo : EIATTR_CBANK_PARAM_SIZE
	.align		4
.L_21:
        /*0068*/ 	.byte	0x03, 0x19
        /*006a*/ 	.short	0x001c


	//----- nvinfo : EIATTR_PARAM_CBANK
	.align		4
        /*006c*/ 	.byte	0x04, 0x0a
        /*006e*/ 	.short	(.L_23 - .L_22)
	.align		4
.L_22:
        /*0070*/ 	.word	index@(.nv.constant0.triton_poi_fused_convolution_relu_threshold_backward_7)
        /*0074*/ 	.short	0x0210
        /*0076*/ 	.short	0x001c


	//----- nvinfo : EIATTR_SW_WAR
	.align		4
.L_23:
        /*0078*/ 	.byte	0x04, 0x36
        /*007a*/ 	.short	(.L_25 - .L_24)
.L_24:
        /*007c*/ 	.word	0x00000008
.L_25:


//--------------------- .nv.callgraph             --------------------------
	.section	.nv.callgraph,"",@"SHT_CUDA_CALLGRAPH"
	.align	4
	.sectionentsize	8
	.align		4
        /*0000*/ 	.word	0x00000000
	.align		4
        /*0004*/ 	.word	0xffffffff
	.align		4
        /*0008*/ 	.word	0x00000000
	.align		4
        /*000c*/ 	.word	0xfffffffe
	.align		4
        /*0010*/ 	.word	0x00000000
	.align		4
        /*0014*/ 	.word	0xfffffffd
	.align		4
        /*0018*/ 	.word	0x00000000
	.align		4
        /*001c*/ 	.word	0xfffffffc


//--------------------- .text.triton_poi_fused_convolution_relu_threshold_backward_7 --------------------------
	.section	.text.triton_poi_fused_convolution_relu_threshold_backward_7,"ax",@progbits
	.align	128
        .global         triton_poi_fused_convolution_relu_threshold_backward_7
        .type           triton_poi_fused_convolution_relu_threshold_backward_7,@function
        .size           triton_poi_fused_convolution_relu_threshold_backward_7,(.L_x_1 - triton_poi_fused_convolution_relu_threshold_backward_7)
        .other          triton_poi_fused_convolution_relu_threshold_backward_7,@"STO_CUDA_ENTRY STV_DEFAULT"
triton_poi_fused_convolution_relu_threshold_backward_7:
.text.triton_poi_fused_convolution_relu_threshold_backward_7:
[----:B------:R-:W-:Y:S01]  /*0000*/  LDC R1, c[0x0][0x28] ;  /* 0x00000a00ff017b82 */ /* 0x000fe20000000800 */
[----:B------:R-:W1:Y:S07]  /*0010*/  S2R R0, SR_TID.X ;  /* 0x0000000000007919 */ /* 0x000e6e0000002100 */
[----:B------:R-:W2:Y:S01]  /*0020*/  LDC.64 R12, c[0x0][0x218] ;  /* 0x00008600ff0c7b82 */ /* 0x000ea20000000a00 */
[----:B------:R-:W-:Y:S01]  /*0030*/  ULDC.64 UR4, c[0x0][0x208] ;  /* 0x0000820000047ab9 */ /* 0x000fe20000000a00 */
[----:B------:R-:W-:Y:S01]  /*0040*/  ULDC.64 UR6, c[0x0][0x220] ;  /* 0x0000880000067ab9 */ /* 0x000fe20000000a00 */
[----:B------:R-:W3:Y:S05]  /*0050*/  S2R R7, SR_CTAID.X ;  /* 0x0000000000077919 */ /* 0x000eea0000002500 */
[----:B------:R-:W4:Y:S01]  /*0060*/  LDC.64 R2, c[0x0][0x210] ;  /* 0x00008400ff027b82 */ /* 0x000f220000000a00 */
[----:B-1----:R-:W-:Y:S01]  /*0070*/  IMAD.SHL.U32 R0, R0, 0x8, RZ ;  /* 0x0000000800007824 */ /* 0x002fe200078e00ff */
[----:B---3--:R-:W-:-:S04]  /*0080*/  SHF.R.S32.HI R5, RZ, 0x15, R7 ;  /* 0x00000015ff057819 */ /* 0x008fc80000011407 */
[----:B------:R-:W-:Y:S02]  /*0090*/  LOP3.LUT R0, R0, 0x3f8, RZ, 0xc0, !PT ;  /* 0x000003f800007812 */ /* 0x000fe400078ec0ff */
[----:B------:R-:W-:-:S03]  /*00a0*/  SGXT R5, R5, 0x1 ;  /* 0x000000010505781a */ /* 0x000fc60000000200 */
[----:B------:R-:W-:-:S04]  /*00b0*/  IMAD R0, R7, 0x400, R0 ;  /* 0x0000040007007824 */ /* 0x000fc800078e0200 */
[----:B----4-:R-:W-:Y:S01]  /*00c0*/  IMAD.WIDE R2, R0, 0x4, R2 ;  /* 0x0000000400027825 */ /* 0x010fe200078e0202 */
[----:B------:R-:W-:-:S04]  /*00d0*/  LEA.HI R5, R5, R0, RZ, 0xc ;  /* 0x0000000005057211 */ /* 0x000fc800078f60ff */
[----:B------:R-:W-:Y:S01]  /*00e0*/  SHF.R.S32.HI R5, RZ, 0xc, R5 ;  /* 0x0000000cff057819 */ /* 0x000fe20000011405 */
[----:B------:R1:W3:Y:S03]  /*00f0*/  LDG.E.128 R8, desc[UR4][R2.64+0x10] ;  /* 0x0000100402087981 */ /* 0x0002e6000c1e1d00 */
[----:B------:R-:W-:-:S04]  /*0100*/  LEA.HI R4, R5, R5, RZ, 0x4 ;  /* 0x0000000505047211 */ /* 0x000fc800078f20ff */
[----:B------:R-:W-:-:S05]  /*0110*/  LOP3.LUT R4, R4, 0xfffffff0, RZ, 0xc0, !PT ;  /* 0xfffffff004047812 */ /* 0x000fca00078ec0ff */
[----:B------:R-:W-:-:S04]  /*0120*/  IMAD.IADD R5, R5, 0x1, -R4 ;  /* 0x0000000105057824 */ /* 0x000fc800078e0a04 */
[----:B--2---:R-:W-:Y:S02]  /*0130*/  IMAD.WIDE R12, R5, 0x4, R12 ;  /* 0x00000004050c7825 */ /* 0x004fe400078e020c */
[----:B------:R-:W2:Y:S04]  /*0140*/  LDG.E.128 R4, desc[UR4][R2.64] ;  /* 0x0000000402047981 */ /* 0x000ea8000c1e1d00 */
[----:B------:R-:W2:Y:S02]  /*0150*/  LDG.E.EL R12, desc[UR4][R12.64] ;  /* 0x000000040c0c7981 */ /* 0x000ea4000c2e1900 */
[CC--:B--2---:R-:W-:Y:S01]  /*0160*/  FSETP.GEU.AND P2, PT, R4.reuse, -R12.reuse, PT ;  /* 0x8000000c0400720b */ /* 0x0c4fe20003f4e000 */
[--C-:B------:R-:W-:Y:S01]  /*0170*/  FADD R4, R4, R12.reuse ;  /* 0x0000000c04047221 */ /* 0x100fe20000000000 */
[C---:B------:R-:W-:Y:S01]  /*0180*/  FADD R14, R5.reuse, R12 ;  /* 0x0000000c050e7221 */ /* 0x040fe20000000000 */
[----:B------:R-:W-:-:S03]  /*0190*/  FSETP.GEU.AND P0, PT, R5, -R12, PT ;  /* 0x8000000c0500720b */ /* 0x000fc60003f0e000 */
[----:B------:R-:W-:Y:S02]  /*01a0*/  FSEL R5, R4, RZ, P2 ;  /* 0x000000ff04057208 */ /* 0x000fe40001000000 */
[----:B------:R-:W-:Y:S01]  /*01b0*/  FSEL R14, R14, RZ, P0 ;  /* 0x000000ff0e0e7208 */ /* 0x000fe20000000000 */
[C-C-:B------:R-:W-:Y:S01]  /*01c0*/  FADD R4, R7.reuse, R12.reuse ;  /* 0x0000000c07047221 */ /* 0x140fe20000000000 */
[-C--:B------:R-:W-:Y:S02]  /*01d0*/  FSETP.GEU.AND P0, PT, R7, -R12.reuse, PT ;  /* 0x8000000c0700720b */ /* 0x080fe40003f0e000 */
[C---:B------:R-:W-:Y:S01]  /*01e0*/  FSETP.GEU.AND P1, PT, R6.reuse, -R12, PT ;  /* 0x8000000c0600720b */ /* 0x040fe20003f2e000 */
[----:B------:R-:W-:Y:S01]  /*01f0*/  FADD R6, R6, R12 ;  /* 0x0000000c06067221 */ /* 0x000fe20000000000 */
[----:B------:R-:W-:Y:S02]  /*0200*/  FSETP.GTU.AND P3, PT, R5, RZ, PT ;  /* 0x000000ff0500720b */ /* 0x000fe40003f6c000 */
[----:B------:R-:W-:-:S02]  /*0210*/  FSETP.GTU.AND P2, PT, R14, RZ, PT ;  /* 0x000000ff0e00720b */ /* 0x000fc40003f4c000 */
[----:B------:R-:W-:Y:S02]  /*0220*/  FSEL R4, R4, RZ, P0 ;  /* 0x000000ff04047208 */ /* 0x000fe40000000000 */
[----:B-1----:R-:W-:Y:S02]  /*0230*/  SEL R2, RZ, 0x1, P3 ;  /* 0x00000001ff027807 */ /* 0x002fe40001800000 */
[----:B------:R-:W-:Y:S02]  /*0240*/  SEL R3, RZ, 0x1, P2 ;  /* 0x00000001ff037807 */ /* 0x000fe40001000000 */
[----:B------:R-:W-:Y:S02]  /*0250*/  FSEL R6, R6, RZ, P1 ;  /* 0x000000ff06067208 */ /* 0x000fe40000800000 */
[----:B------:R-:W-:Y:S02]  /*0260*/  FSETP.GTU.AND P1, PT, R4, RZ, PT ;  /* 0x000000ff0400720b */ /* 0x000fe40003f2c000 */
[----:B------:R-:W-:Y:S01]  /*0270*/  PRMT R4, R2, 0x3340, R3 ;  /* 0x0000334002047816 */ /* 0x000fe20000000003 */
[--C-:B---3--:R-:W-:Y:S01]  /*0280*/  FADD R2, R8, R12.reuse ;  /* 0x0000000c08027221 */ /* 0x108fe20000000000 */
[CC--:B------:R-:W-:Y:S01]  /*0290*/  FSETP.GEU.AND P3, PT, R10.reuse, -R12.reuse, PT ;  /* 0x8000000c0a00720b */ /* 0x0c0fe20003f6e000 */
[--C-:B------:R-:W-:Y:S01]  /*02a0*/  FADD R10, R10, R12.reuse ;  /* 0x0000000c0a0a7221 */ /* 0x100fe20000000000 */
[CC--:B------:R-:W-:Y:S01]  /*02b0*/  FSETP.GEU.AND P2, PT, R11.reuse, -R12.reuse, PT ;  /* 0x8000000c0b00720b */ /* 0x0c0fe20003f4e000 */
[--C-:B------:R-:W-:Y:S01]  /*02c0*/  FADD R11, R11, R12.reuse ;  /* 0x0000000c0b0b7221 */ /* 0x100fe20000000000 */
[CC--:B------:R-:W-:Y:S01]  /*02d0*/  FSETP.GEU.AND P4, PT, R9.reuse, -R12.reuse, PT ;  /* 0x8000000c0900720b */ /* 0x0c0fe20003f8e000 */
[----:B------:R-:W-:Y:S01]  /*02e0*/  FADD R9, R9, R12 ;  /* 0x0000000c09097221 */ /* 0x000fe20000000000 */
[----:B------:R-:W-:-:S02]  /*02f0*/  FSETP.GEU.AND P5, PT, R8, -R12, PT ;  /* 0x8000000c0800720b */ /* 0x000fc40003fae000 */
[----:B------:R-:W-:Y:S02]  /*0300*/  FSEL R10, R10, RZ, P3 ;  /* 0x000000ff0a0a7208 */ /* 0x000fe40001800000 */
[----:B------:R-:W-:Y:S02]  /*0310*/  FSEL R11, R11, RZ, P2 ;  /* 0x000000ff0b0b7208 */ /* 0x000fe40001000000 */
[----:B------:R-:W-:Y:S02]  /*0320*/  FSEL R9, R9, RZ, P4 ;  /* 0x000000ff09097208 */ /* 0x000fe40002000000 */
[----:B------:R-:W-:Y:S02]  /*0330*/  FSEL R2, R2, RZ, P5 ;  /* 0x000000ff02027208 */ /* 0x000fe40002800000 */
[----:B------:R-:W-:Y:S02]  /*0340*/  FSETP.GTU.AND P0, PT, R6, RZ, PT ;  /* 0x000000ff0600720b */ /* 0x000fe40003f0c000 */
[----:B------:R-:W-:-:S02]  /*0350*/  FSETP.GTU.AND P3, PT, R10, RZ, PT ;  /* 0x000000ff0a00720b */ /* 0x000fc40003f6c000 */
[----:B------:R-:W-:Y:S02]  /*0360*/  FSETP.GTU.AND P2, PT, R11, RZ, PT ;  /* 0x000000ff0b00720b */ /* 0x000fe40003f4c000 */
[----:B------:R-:W-:Y:S02]  /*0370*/  FSETP.GTU.AND P4, PT, R9, RZ, PT ;  /* 0x000000ff0900720b */ /* 0x000fe40003f8c000 */
[----:B------:R-:W-:Y:S02]  /*0380*/  FSETP.GTU.AND P5, PT, R2, RZ, PT ;  /* 0x000000ff0200720b */ /* 0x000fe40003fac000 */
[----:B------:R-:W-:Y:S02]  /*0390*/  SEL R2, RZ, 0x1, P0 ;  /* 0x00000001ff027807 */ /* 0x000fe40000000000 */
[----:B------:R-:W-:Y:S02]  /*03a0*/  SEL R3, RZ, 0x1, P1 ;  /* 0x00000001ff037807 */ /* 0x000fe40000800000 */
[----:B------:R-:W-:-:S02]  /*03b0*/  SEL R8, RZ, 0x1, P3 ;  /* 0x00000001ff087807 */ /* 0x000fc40001800000 */
[----:B------:R-:W-:Y:S02]  /*03c0*/  SEL R9, RZ, 0x1, P2 ;  /* 0x00000001ff097807 */ /* 0x000fe40001000000 */
[----:B------:R-:W-:Y:S02]  /*03d0*/  SEL R7, RZ, 0x1, P4 ;  /* 0x00000001ff077807 */ /* 0x000fe40002000000 */
[----:B------:R-:W-:Y:S02]  /*03e0*/  SEL R6, RZ, 0x1, P5 ;  /* 0x00000001ff067807 */ /* 0x000fe40002800000 */
[----:B------:R-:W-:Y:S02]  /*03f0*/  PRMT R5, R2, 0x3340, R3 ;  /* 0x0000334002057816 */ /* 0x000fe40000000003 */
[----:B------:R-:W-:Y:S02]  /*0400*/  IADD3 R2, P0, R0, UR6, RZ ;  /* 0x0000000600027c10 */ /* 0x000fe4000ff1e0ff */
[----:B------:R-:W-:-:S02]  /*0410*/  PRMT R9, R8, 0x3340, R9 ;  /* 0x0000334008097816 */ /* 0x000fc40000000009 */
[----:B------:R-:W-:Y:S02]  /*0420*/  PRMT R6, R6, 0x3340, R7 ;  /* 0x0000334006067816 */ /* 0x000fe40000000007 */
[----:B------:R-:W-:Y:S02]  /*0430*/  PRMT R4, R4, 0x5410, R5 ;  /* 0x0000541004047816 */ /* 0x000fe40000000005 */
[----:B------:R-:W-:Y:S02]  /*0440*/  LEA.HI.X.SX32 R3, R0, UR7, 0x1, P0 ;  /* 0x0000000700037c11 */ /* 0x000fe400080f0eff */
[----:B------:R-:W-:-:S05]  /*0450*/  PRMT R5, R6, 0x5410, R9 ;  /* 0x0000541006057816 */ /* 0x000fca0000000009 */
[----:B------:R-:W-:Y:S01]  /*0460*/  STG.E.64 desc[UR4][R2.64], R4 ;  /* 0x0000000402007986 */ /* 0x000fe2000c101b04 */
[----:B------:R-:W-:Y:S05]  /*0470*/  EXIT ;  /* 0x000000000000794d */ /* 0x000fea0003800000 */
.L_x_0:
[----:B------:R-:W-:-:S00]  /*0480*/  BRA `(.L_x_0) ;  /* 0xfffffffc00fc7947 */ /* 0x000fc0000383ffff */
[----:B------:R-:W-:-:S00]  /*0490*/  NOP ;  /* 0x0000000000007918 */ /* 0x000fc00000000000 */
        /* <DEDUP_REMOVED lines=14> */
.L_x_1:


//--------------------- .nv.constant0.triton_poi_fused_convolution_relu_threshold_backward_7 --------------------------
	.section	.nv.constant0.triton_poi_fused_convolution_relu_threshold_backward_7,"a",@progbits
	.sectionflags	@""
	.align	4
.nv.constant0.triton_poi_fused_convolution_relu_threshold_backward_7:
	.zero		556
